	.headerflags	@"EF_CUDA_TEXMODE_UNIFIED EF_CUDA_64BIT_ADDRESS EF_CUDA_ACCELERATORS EF_CUDA_SM90 EF_CUDA_VIRTUAL_SM(EF_CUDA_SM90)"
	.elftype	@"ET_EXEC"


//--------------------- .nv.info                  --------------------------
	.section	.nv.info,"",@"SHT_CUDA_INFO"
	.align	4


	//----- nvinfo : EIATTR_REGCOUNT
	.align		4
        /*0000*/ 	.byte	0x04, 0x2f
        /*0002*/ 	.short	(.L_3 - .L_2)
	.align		4
.L_2:
        /*0004*/ 	.word	index@(triton_poi_fused__native_batch_norm_legit_no_training_add_relu_threshold_backward_19)
        /*0008*/ 	.word	0x0000001e


	//----- nvinfo : EIATTR_MIN_STACK_SIZE
	.align		4
.L_3:
        /*000c*/ 	.byte	0x04, 0x12
        /*000e*/ 	.short	(.L_5 - .L_4)
	.align		4
.L_4:
        /*0010*/ 	.word	index@(triton_poi_fused__native_batch_norm_legit_no_training_add_relu_threshold_backward_19)
        /*0014*/ 	.word	0x00000000


	//----- nvinfo : EIATTR_FRAME_SIZE
	.align		4
.L_5:
        /*0018*/ 	.byte	0x04, 0x11
        /*001a*/ 	.short	(.L_7 - .L_6)
	.align		4
.L_6:
        /*001c*/ 	.word	index@(triton_poi_fused__native_batch_norm_legit_no_training_add_relu_threshold_backward_19)
        /*0020*/ 	.word	0x00000000


	//----- nvinfo : EIATTR_MIN_STACK_SIZE
	.align		4
.L_7:
        /*0024*/ 	.byte	0x04, 0x12
        /*0026*/ 	.short	(.L_9 - .L_8)
	.align		4
.L_8:
        /*0028*/ 	.word	index@(triton_poi_fused__native_batch_norm_legit_no_training_add_relu_threshold_backward_19)
        /*002c*/ 	.word	0x00000000
.L_9:


//--------------------- .nv.info.triton_poi_fused__native_batch_norm_legit_no_training_add_relu_threshold_backward_19 --------------------------
	.section	.nv.info.triton_poi_fused__native_batch_norm_legit_no_training_add_relu_threshold_backward_19,"",@"SHT_CUDA_INFO"
	.sectionflags	@""
	.align	4


	//----- nvinfo : EIATTR_CUDA_API_VERSION
	.align		4
        /*0000*/ 	.byte	0x04, 0x37
        /*0002*/ 	.short	(.L_11 - .L_10)
.L_10:
        /*0004*/ 	.word	0x0000007c


	//----- nvinfo : EIATTR_KPARAM_INFO
	.align		4
.L_11:
        /*0008*/ 	.byte	0x04, 0x17
        /*000a*/ 	.short	(.L_13 - .L_12)
.L_12:
        /*000c*/ 	.word	0x00000000
        /*0010*/ 	.short	0x000b
        /*0012*/ 	.short	0x0058
        /*0014*/ 	.byte	0x00, 0xf0, 0x11, 0x00


	//----- nvinfo : EIATTR_KPARAM_INFO
	.align		4
.L_13:
        /*0018*/ 	.byte	0x04, 0x17
        /*001a*/ 	.short	(.L_15 - .L_14)
.L_14:
        /*001c*/ 	.word	0x00000000
        /*0020*/ 	.short	0x000a
        /*0022*/ 	.short	0x0050
        /*0024*/ 	.byte	0x00, 0xf4, 0x21, 0x00


	//----- nvinfo : EIATTR_KPARAM_INFO
	.align		4
.L_15:
        /*0028*/ 	.byte	0x04, 0x17
        /*002a*/ 	.short	(.L_17 - .L_16)
.L_16:
        /*002c*/ 	.word	0x00000000
        /*0030*/ 	.short	0x0009
        /*0032*/ 	.short	0x0048
        /*0034*/ 	.byte	0x00, 0xf4, 0x21, 0x00


	//----- nvinfo : EIATTR_KPARAM_INFO
	.align		4
.L_17:
        /*0038*/ 	.byte	0x04, 0x17
        /*003a*/ 	.short	(.L_19 - .L_18)
.L_18:
        /*003c*/ 	.word	0x00000000
        /*0040*/ 	.short	0x0008
        /*0042*/ 	.short	0x0040
        /*0044*/ 	.byte	0x00, 0xf4, 0x21, 0x00


	//----- nvinfo : EIATTR_KPARAM_INFO
	.align		4
.L_19:
        /*0048*/ 	.byte	0x04, 0x17
        /*004a*/ 	.short	(.L_21 - .L_20)
.L_20:
        /*004c*/ 	.word	0x00000000
        /*0050*/ 	.short	0x0007
        /*0052*/ 	.short	0x0038
        /*0054*/ 	.byte	0x00, 0xf4, 0x21, 0x00


	//----- nvinfo : EIATTR_KPARAM_INFO
	.align		4
.L_21:
        /*0058*/ 	.byte	0x04, 0x17
        /*005a*/ 	.short	(.L_23 - .L_22)
.L_22:
        /*005c*/ 	.word	0x00000000
        /*0060*/ 	.short	0x0006
        /*0062*/ 	.short	0x0030
        /*0064*/ 	.byte	0x00, 0xf4, 0x21, 0x00


	//----- nvinfo : EIATTR_KPARAM_INFO
	.align		4
.L_23:
        /*0068*/ 	.byte	0x04, 0x17
        /*006a*/ 	.short	(.L_25 - .L_24)
.L_24:
        /*006c*/ 	.word	0x00000000
        /*0070*/ 	.short	0x0005
        /*0072*/ 	.short	0x0028
        /*0074*/ 	.byte	0x00, 0xf4, 0x21, 0x00


	//----- nvinfo : EIATTR_KPARAM_INFO
	.align		4
.L_25:
        /*0078*/ 	.byte	0x04, 0x17
        /*007a*/ 	.short	(.L_27 - .L_26)
.L_26:
        /*007c*/ 	.word	0x00000000
        /*0080*/ 	.short	0x0004
        /*0082*/ 	.short	0x0020
        /*0084*/ 	.byte	0x00, 0xf4, 0x21, 0x00


	//----- nvinfo : EIATTR_KPARAM_INFO
	.align		4
.L_27:
        /*0088*/ 	.byte	0x04, 0x17
        /*008a*/ 	.short	(.L_29 - .L_28)
.L_28:
        /*008c*/ 	.word	0x00000000
        /*0090*/ 	.short	0x0003
        /*0092*/ 	.short	0x0018
        /*0094*/ 	.byte	0x00, 0xf4, 0x21, 0x00


	//----- nvinfo : EIATTR_KPARAM_INFO
	.align		4
.L_29:
        /*0098*/ 	.byte	0x04, 0x17
        /*009a*/ 	.short	(.L_31 - .L_30)
.L_30:
        /*009c*/ 	.word	0x00000000
        /*00a0*/ 	.short	0x0002
        /*00a2*/ 	.short	0x0010
        /*00a4*/ 	.byte	0x00, 0xf4, 0x21, 0x00


	//----- nvinfo : EIATTR_KPARAM_INFO
	.align		4
.L_31:
        /*00a8*/ 	.byte	0x04, 0x17
        /*00aa*/ 	.short	(.L_33 - .L_32)
.L_32:
        /*00ac*/ 	.word	0x00000000
        /*00b0*/ 	.short	0x0001
        /*00b2*/ 	.short	0x0008
        /*00b4*/ 	.byte	0x00, 0xf4, 0x21, 0x00


	//----- nvinfo : EIATTR_KPARAM_INFO
	.align		4
.L_33:
        /*00b8*/ 	.byte	0x04, 0x17
        /*00ba*/ 	.short	(.L_35 - .L_34)
.L_34:
        /*00bc*/ 	.word	0x00000000
        /*00c0*/ 	.short	0x0000
        /*00c2*/ 	.short	0x0000
        /*00c4*/ 	.byte	0x00, 0xf4, 0x21, 0x00


	//----- nvinfo : EIATTR_SPARSE_MMA_MASK
	.align		4
.L_35:
        /*00c8*/ 	.byte	0x03, 0x50
        /*00ca*/ 	.short	0x0000


	//----- nvinfo : EIATTR_MAXREG_COUNT
	.align		4
        /*00cc*/ 	.byte	0x03, 0x1b
        /*00ce*/ 	.short	0x00ff


	//----- nvinfo : EIATTR_EXIT_INSTR_OFFSETS
	.align		4
        /*00d0*/ 	.byte	0x04, 0x1c
        /*00d2*/ 	.short	(.L_37 - .L_36)


	//   ....[0]....
.L_36:
        /*00d4*/ 	.word	0x00000750


	//   ....[1]....
        /*00d8*/ 	.word	0x00000770


	//----- nvinfo : EIATTR_REQNTID
	.align		4
.L_37:
        /*00dc*/ 	.byte	0x04, 0x10
        /*00de*/ 	.short	(.L_39 - .L_38)
.L_38:
        /*00e0*/ 	.word	0x00000080
        /*00e4*/ 	.word	0x00000001
        /*00e8*/ 	.word	0x00000001


	//----- nvinfo : EIATTR_CBANK_PARAM_SIZE
	.align		4
.L_39:
        /*00ec*/ 	.byte	0x03, 0x19
        /*00ee*/ 	.short	0x005c


	//----- nvinfo : EIATTR_PARAM_CBANK
	.align		4
        /*00f0*/ 	.byte	0x04, 0x0a
        /*00f2*/ 	.short	(.L_41 - .L_40)
	.align		4
.L_40:
        /*00f4*/ 	.word	index@(.nv.constant0.triton_poi_fused__native_batch_norm_legit_no_training_add_relu_threshold_backward_19)
        /*00f8*/ 	.short	0x0210
        /*00fa*/ 	.short	0x005c


	//----- nvinfo : EIATTR_SW_WAR
	.align		4
.L_41:
        /*00fc*/ 	.byte	0x04, 0x36
        /*00fe*/ 	.short	(.L_43 - .L_42)
.L_42:
        /*0100*/ 	.word	0x00000008
.L_43:


//--------------------- .nv.callgraph             --------------------------
	.section	.nv.callgraph,"",@"SHT_CUDA_CALLGRAPH"
	.align	4
	.sectionentsize	8
	.align		4
        /*0000*/ 	.word	0x00000000
	.align		4
        /*0004*/ 	.word	0xffffffff
	.align		4
        /*0008*/ 	.word	0x00000000
	.align		4
        /*000c*/ 	.word	0xfffffffe
	.align		4
        /*0010*/ 	.word	0x00000000
	.align		4
        /*0014*/ 	.word	0xfffffffd
	.align		4
        /*0018*/ 	.word	0x00000000
	.align		4
        /*001c*/ 	.word	0xfffffffc


//--------------------- .nv.constant4             --------------------------
	.section	.nv.constant4,"a",@progbits
	.align	8
	.align		8
.nv.constant4:
        /*0000*/ 	.dword	_$_str
	.align		8
        /*0008*/ 	.dword	_$_str_$_2


//--------------------- .text.triton_poi_fused__native_batch_norm_legit_no_training_add_relu_threshold_backward_19 --------------------------
	.section	.text.triton_poi_fused__native_batch_norm_legit_no_training_add_relu_threshold_backward_19,"ax",@progbits
	.align	128
        .global         triton_poi_fused__native_batch_norm_legit_no_training_add_relu_threshold_backward_19
        .type           triton_poi_fused__native_batch_norm_legit_no_training_add_relu_threshold_backward_19,@function
        .size           triton_poi_fused__native_batch_norm_legit_no_training_add_relu_threshold_backward_19,(.L_x_1 - triton_poi_fused__native_batch_norm_legit_no_training_add_relu_threshold_backward_19)
        .other          triton_poi_fused__native_batch_norm_legit_no_training_add_relu_threshold_backward_19,@"STO_CUDA_ENTRY STV_DEFAULT"
triton_poi_fused__native_batch_norm_legit_no_training_add_relu_threshold_backward_19:
.text.triton_poi_fused__native_batch_norm_legit_no_training_add_relu_threshold_backward_19:
[----:B------:R-:W0:Y:S01]  /*0000*/  LDC R1, c[0x0][0x28] ;  /* 0x00000a00ff017b82 */ /* 0x000e220000000800 */
[----:B------:R-:W1:Y:S07]  /*0010*/  S2R R0, SR_TID.X ;  /* 0x0000000000007919 */ /* 0x000e6e0000002100 */
[----:B------:R-:W2:Y:S01]  /*0020*/  LDC.64 R2, c[0x0][0x220] ;  /* 0x00008800ff027b82 */ /* 0x000ea20000000a00 */
[----:B------:R-:W-:Y:S01]  /*0030*/  IMAD.MOV.U32 R14, RZ, RZ, RZ ;  /* 0x000000ffff0e7224 */ /* 0x000fe200078e00ff */
[----:B------:R-:W-:Y:S01]  /*0040*/  ULDC.64 UR4, c[0x0][0x208] ;  /* 0x0000820000047ab9 */ /* 0x000fe20000000a00 */
[----:B------:R-:W3:Y:S05]  /*0050*/  S2R R15, SR_CTAID.X ;  /* 0x00000000000f7919 */ /* 0x000eea0000002500 */
[----:B------:R-:W4:Y:S08]  /*0060*/  LDC.64 R20, c[0x0][0x218] ;  /* 0x00008600ff147b82 */ /* 0x000f300000000a00 */
[----:B------:R-:W5:Y:S08]  /*0070*/  LDC.64 R22, c[0x0][0x240] ;  /* 0x00009000ff167b82 */ /* 0x000f700000000a00 */
[----:B------:R-:W2:Y:S08]  /*0080*/  LDC.64 R18, c[0x0][0x210] ;  /* 0x00008400ff127b82 */ /* 0x000eb00000000a00 */
[----:B------:R-:W2:Y:S01]  /*0090*/  LDC.64 R8, c[0x0][0x228] ;  /* 0x00008a00ff087b82 */ /* 0x000ea20000000a00 */
[----:B-1----:R-:W-:-:S07]  /*00a0*/  IMAD.SHL.U32 R0, R0, 0x2, RZ ;  /* 0x0000000200007824 */ /* 0x002fce00078e00ff */
[----:B------:R-:W1:Y:S01]  /*00b0*/  LDC.64 R10, c[0x0][0x230] ;  /* 0x00008c00ff0a7b82 */ /* 0x000e620000000a00 */
[----:B------:R-:W-:-:S07]  /*00c0*/  LOP3.LUT R0, R0, 0xfe, RZ, 0xc0, !PT ;  /* 0x000000fe00007812 */ /* 0x000fce00078ec0ff */
[----:B------:R-:W1:Y:S01]  /*00d0*/  LDC.64 R12, c[0x0][0x238] ;  /* 0x00008e00ff0c7b82 */ /* 0x000e620000000a00 */
[----:B---3--:R-:W-:Y:S01]  /*00e0*/  SHF.R.S32.HI R4, RZ, 0x17, R15 ;  /* 0x00000017ff047819 */ /* 0x008fe2000001140f */
[----:B------:R-:W-:Y:S01]  /*00f0*/  IMAD R15, R15, 0x100, R0 ;  /* 0x000001000f0f7824 */ /* 0x000fe200078e0200 */
[----:B------:R-:W-:Y:S02]  /*0100*/  CS2R R16, SRZ ;  /* 0x0000000000107805 */ /* 0x000fe4000001ff00 */
[----:B------:R-:W-:Y:S02]  /*0110*/  CS2R R26, SRZ ;  /* 0x00000000001a7805 */ /* 0x000fe4000001ff00 */
[----:B------:R-:W-:Y:S02]  /*0120*/  SGXT R4, R4, 0x1 ;  /* 0x000000010404781a */ /* 0x000fe40000000200 */
[----:B------:R-:W-:Y:S02]  /*0130*/  CS2R R24, SRZ ;  /* 0x0000000000187805 */ /* 0x000fe4000001ff00 */
[----:B------:R-:W-:Y:S01]  /*0140*/  ISETP.GE.AND P0, PT, R15, 0x100, PT ;  /* 0x000001000f00780c */ /* 0x000fe20003f06270 */
[----:B------:R-:W-:Y:S01]  /*0150*/  ULDC.64 UR6, c[0x0][0x258] ;  /* 0x0000960000067ab9 */ /* 0x000fe20000000a00 */
[----:B------:R-:W-:-:S04]  /*0160*/  LEA.HI R4, R4, R15, RZ, 0x4 ;  /* 0x0000000f04047211 */ /* 0x000fc800078f20ff */
[----:B------:R-:W-:-:S04]  /*0170*/  SHF.R.S32.HI R4, RZ, 0x4, R4 ;  /* 0x00000004ff047819 */ /* 0x000fc80000011404 */
[----:B------:R-:W-:-:S04]  /*0180*/  LEA.HI R0, R4, R4, RZ, 0x2 ;  /* 0x0000000404007211 */ /* 0x000fc800078f10ff */
[----:B------:R-:W-:Y:S01]  /*0190*/  LOP3.LUT R7, R0, 0xfffffffc, RZ, 0xc0, !PT ;  /* 0xfffffffc00077812 */ /* 0x000fe200078ec0ff */
[----:B------:R-:W-:-:S03]  /*01a0*/  IMAD.MOV.U32 R0, RZ, RZ, RZ ;  /* 0x000000ffff007224 */ /* 0x000fc600078e00ff */
[----:B------:R-:W-:-:S05]  /*01b0*/  IADD3 R7, R4, -R7, RZ ;  /* 0x8000000704077210 */ /* 0x000fca0007ffe0ff */
[----:B--2---:R-:W-:-:S05]  /*01c0*/  IMAD.WIDE R2, R7, 0x4, R2 ;  /* 0x0000000407027825 */ /* 0x004fca00078e0202 */
[----:B------:R-:W2:Y:S04]  /*01d0*/  @!P0 LDG.E.EL R14, desc[UR4][R2.64] ;  /* 0x00000004020e8981 */ /* 0x000ea8000c2e1900 */
[----:B------:R3:W2:Y:S01]  /*01e0*/  @!P0 LDG.E.EL R0, desc[UR4][R2.64] ;  /* 0x0000000402008981 */ /* 0x0006a2000c2e1900 */
[----:B------:R-:W-:Y:S01]  /*01f0*/  CS2R R4, SRZ ;  /* 0x0000000000047805 */ /* 0x000fe2000001ff00 */
[----:B----4-:R-:W-:-:S04]  /*0200*/  IMAD.WIDE R20, R7, 0x4, R20 ;  /* 0x0000000407147825 */ /* 0x010fc800078e0214 */
[C---:B-----5:R-:W-:Y:S01]  /*0210*/  IMAD.WIDE R22, R15.reuse, 0x4, R22 ;  /* 0x000000040f167825 */ /* 0x060fe200078e0216 */
[----:B------:R-:W4:Y:S01]  /*0220*/  @!P0 LDG.E.EL R17, desc[UR4][R20.64] ;  /* 0x0000000414118981 */ /* 0x000f22000c2e1900 */
[----:B---3--:R-:W-:Y:S02]  /*0230*/  CS2R R2, SRZ ;  /* 0x0000000000027805 */ /* 0x008fe4000001ff00 */
[----:B0-----:R-:W-:Y:S01]  /*0240*/  IMAD.WIDE R18, R15, 0x4, R18 ;  /* 0x000000040f127825 */ /* 0x001fe200078e0212 */
[----:B------:R-:W4:Y:S04]  /*0250*/  @!P0 LDG.E.64 R4, desc[UR4][R22.64] ;  /* 0x0000000416048981 */ /* 0x000f28000c1e1b00 */
[----:B------:R-:W3:Y:S01]  /*0260*/  @!P0 LDG.E.64 R2, desc[UR4][R18.64] ;  /* 0x0000000412028981 */ /* 0x000ee2000c1e1b00 */
[----:B------:R-:W-:-:S03]  /*0270*/  IMAD.WIDE R8, R7, 0x4, R8 ;  /* 0x0000000407087825 */ /* 0x000fc600078e0208 */
[----:B------:R0:W5:Y:S01]  /*0280*/  @!P0 LDG.E.EL R16, desc[UR4][R20.64] ;  /* 0x0000000414108981 */ /* 0x000162000c2e1900 */
[----:B-1----:R-:W-:Y:S02]  /*0290*/  IMAD.WIDE R10, R7, 0x4, R10 ;  /* 0x00000004070a7825 */ /* 0x002fe400078e020a */
[----:B------:R-:W1:Y:S01]  /*02a0*/  LDC.64 R6, c[0x0][0x248] ;  /* 0x00009200ff067b82 */ /* 0x000e620000000a00 */
[----:B------:R-:W3:Y:S01]  /*02b0*/  @!P0 LDG.E.EL R26, desc[UR4][R8.64] ;  /* 0x00000004081a8981 */ /* 0x000ee2000c2e1900 */
[----:B------:R-:W-:-:S03]  /*02c0*/  IMAD.WIDE R12, R15, 0x4, R12 ;  /* 0x000000040f0c7825 */ /* 0x000fc600078e020c */
[----:B------:R-:W3:Y:S01]  /*02d0*/  @!P0 LDG.E.EL R25, desc[UR4][R10.64] ;  /* 0x000000040a198981 */ /* 0x000ee2000c2e1900 */
[----:B0-----:R-:W-:-:S03]  /*02e0*/  CS2R R20, SRZ ;  /* 0x0000000000147805 */ /* 0x001fc6000001ff00 */
[----:B------:R0:W3:Y:S04]  /*02f0*/  @!P0 LDG.E.EL R27, desc[UR4][R8.64] ;  /* 0x00000004081b8981 */ /* 0x0000e8000c2e1900 */
[----:B------:R-:W3:Y:S04]  /*0300*/  @!P0 LDG.E.EL R24, desc[UR4][R10.64] ;  /* 0x000000040a188981 */ /* 0x000ee8000c2e1900 */
[----:B------:R-:W3:Y:S01]  /*0310*/  @!P0 LDG.E.64 R20, desc[UR4][R12.64] ;  /* 0x000000040c148981 */ /* 0x000ee2000c1e1b00 */
[----:B------:R-:W-:Y:S01]  /*0320*/  CS2R R18, SRZ ;  /* 0x0000000000127805 */ /* 0x000fe2000001ff00 */
[----:B-1----:R-:W-:-:S05]  /*0330*/  IMAD.WIDE R6, R15, 0x4, R6 ;  /* 0x000000040f067825 */ /* 0x002fca00078e0206 */
[----:B------:R1:W5:Y:S01]  /*0340*/  @!P0 LDG.E.64 R18, desc[UR4][R6.64] ;  /* 0x0000000406128981 */ /* 0x000362000c1e1b00 */
[----:B0-----:R-:W-:Y:S01]  /*0350*/  HFMA2.MMA R8, -RZ, RZ, 1.625, 0 ;  /* 0x3e800000ff087435 */ /* 0x001fe200000001ff */
[----:B--2---:R-:W-:-:S04]  /*0360*/  FADD R14, R14, 9.9999997473787516356e-06 ;  /* 0x3727c5ac0e0e7421 */ /* 0x004fc80000000000 */
[----:B------:R-:W0:Y:S01]  /*0370*/  MUFU.SQRT R22, R14 ;  /* 0x0000000e00167308 */ /* 0x000e220000002000 */
[----:B------:R-:W-:-:S07]  /*0380*/  FADD R0, R0, 9.9999997473787516356e-06 ;  /* 0x3727c5ac00007421 */ /* 0x000fce0000000000 */
[----:B------:R-:W2:Y:S01]  /*0390*/  MUFU.SQRT R23, R0 ;  /* 0x0000000000177308 */ /* 0x000ea20000002000 */
[C---:B0-----:R-:W-:Y:S02]  /*03a0*/  FSETP.GT.AND P1, PT, R22.reuse, 8.50705917302346158658e+37, PT ;  /* 0x7e8000001600780b */ /* 0x041fe40003f24000 */
[----:B------:R-:W-:Y:S02]  /*03b0*/  FSETP.GEU.AND P3, PT, R22, 1.175494350822287508e-38, PT ;  /* 0x008000001600780b */ /* 0x000fe40003f6e000 */
[C---:B--2---:R-:W-:Y:S02]  /*03c0*/  FSETP.GT.AND P2, PT, R23.reuse, 8.50705917302346158658e+37, PT ;  /* 0x7e8000001700780b */ /* 0x044fe40003f44000 */
[----:B------:R-:W-:-:S07]  /*03d0*/  FSETP.GEU.AND P4, PT, R23, 1.175494350822287508e-38, PT ;  /* 0x008000001700780b */ /* 0x000fce0003f8e000 */
[----:B------:R-:W-:-:S04]  /*03e0*/  @P1 FMUL R22, R22, 0.25 ;  /* 0x3e80000016161820 */ /* 0x000fc80000400000 */
[----:B------:R-:W-:Y:S01]  /*03f0*/  @!P3 FMUL R22, R22, 16777216 ;  /* 0x4b8000001616b820 */ /* 0x000fe20000400000 */
[----:B------:R-:W-:-:S03]  /*0400*/  @P2 FMUL R23, R23, 0.25 ;  /* 0x3e80000017172820 */ /* 0x000fc60000400000 */
[----:B-1----:R-:W0:Y:S01]  /*0410*/  MUFU.RCP R6, R22 ;  /* 0x0000001600067308 */ /* 0x002e220000001000 */
[----:B------:R-:W-:Y:S01]  /*0420*/  @!P4 FMUL R23, R23, 16777216 ;  /* 0x4b8000001717c820 */ /* 0x000fe20000400000 */
[----:B------:R-:W-:-:S06]  /*0430*/  FSEL R7, R8, 1, P1 ;  /* 0x3f80000008077808 */ /* 0x000fcc0000800000 */
[----:B------:R-:W1:Y:S01]  /*0440*/  MUFU.RCP R23, R23 ;  /* 0x0000001700177308 */ /* 0x000e620000001000 */
[----:B------:R-:W-:Y:S01]  /*0450*/  @!P3 FMUL R7, R7, 16777216 ;  /* 0x4b8000000707b820 */ /* 0x000fe20000400000 */
[----:B------:R-:W-:Y:S02]  /*0460*/  SHF.R.S32.HI R0, RZ, 0x1f, R15 ;  /* 0x0000001fff007819 */ /* 0x000fe4000001140f */
[----:B------:R-:W-:Y:S01]  /*0470*/  FSEL R8, R8, 1, P2 ;  /* 0x3f80000008087808 */ /* 0x000fe20001000000 */
[----:B0-----:R-:W-:Y:S01]  /*0480*/  FMUL R6, R6, R7 ;  /* 0x0000000706067220 */ /* 0x001fe20000400000 */
[----:B------:R-:W-:Y:S01]  /*0490*/  LEA.HI R7, R0, R15, RZ, 0x6 ;  /* 0x0000000f00077211 */ /* 0x000fe200078f30ff */
[----:B----4-:R-:W-:Y:S02]  /*04a0*/  FADD R9, R4, -R17 ;  /* 0x8000001104097221 */ /* 0x010fe40000000000 */
[----:B------:R-:W-:Y:S01]  /*04b0*/  @!P4 FMUL R8, R8, 16777216 ;  /* 0x4b8000000808c820 */ /* 0x000fe20000400000 */
[----:B---3--:R-:W-:Y:S01]  /*04c0*/  FADD R17, -R17, R2 ;  /* 0x0000000211117221 */ /* 0x008fe20000000100 */
[----:B------:R-:W-:-:S02]  /*04d0*/  IMAD.SHL.U32 R2, R7, 0x2, RZ ;  /* 0x0000000207027824 */ /* 0x000fc400078e00ff */
[----:B-----5:R-:W-:Y:S01]  /*04e0*/  FADD R11, -R16, R3 ;  /* 0x00000003100b7221 */ /* 0x020fe20000000100 */
[----:B-1----:R-:W-:Y:S01]  /*04f0*/  FMUL R0, R23, R8 ;  /* 0x0000000817007220 */ /* 0x002fe20000400000 */
[----:B------:R-:W-:Y:S01]  /*0500*/  LOP3.LUT R4, R7, 0xffffffc0, RZ, 0xc0, !PT ;  /* 0xffffffc007047812 */ /* 0x000fe200078ec0ff */
[----:B------:R-:W-:Y:S01]  /*0510*/  FMUL R8, R6, R17 ;  /* 0x0000001106087220 */ /* 0x000fe20000400000 */
[----:B------:R-:W-:Y:S01]  /*0520*/  LOP3.LUT R7, R2, 0xffffff80, RZ, 0xc0, !PT ;  /* 0xffffff8002077812 */ /* 0x000fe200078ec0ff */
[----:B------:R-:W-:Y:S01]  /*0530*/  FMUL R13, R0, R11 ;  /* 0x0000000b000d7220 */ /* 0x000fe20000400000 */
[----:B------:R-:W0:Y:S01]  /*0540*/  LDC.64 R2, c[0x0][0x250] ;  /* 0x00009400ff027b82 */ /* 0x000e220000000a00 */
[----:B------:R-:W-:Y:S02]  /*0550*/  FFMA R17, R8, R26, R25 ;  /* 0x0000001a08117223 */ /* 0x000fe40000000019 */
[----:B------:R-:W-:Y:S01]  /*0560*/  FFMA R8, R13, R27, R24 ;  /* 0x0000001b0d087223 */ /* 0x000fe20000000018 */
[----:B------:R-:W-:Y:S01]  /*0570*/  FMUL R6, R6, R9 ;  /* 0x0000000906067220 */ /* 0x000fe20000400000 */
[----:B------:R-:W-:Y:S01]  /*0580*/  IADD3 R7, R7, R15, -R4 ;  /* 0x0000000f07077210 */ /* 0x000fe20007ffe804 */
[----:B------:R-:W-:Y:S01]  /*0590*/  FADD R11, R5, -R16 ;  /* 0x80000010050b7221 */ /* 0x000fe20000000000 */
[C---:B------:R-:W-:Y:S01]  /*05a0*/  FSETP.GEU.AND P2, PT, R17.reuse, -R20, PT ;  /* 0x800000141100720b */ /* 0x040fe20003f4e000 */
[----:B------:R-:W-:Y:S01]  /*05b0*/  FADD R17, R17, R20 ;  /* 0x0000001411117221 */ /* 0x000fe20000000000 */
[C---:B------:R-:W-:Y:S01]  /*05c0*/  FADD R9, R8.reuse, R21 ;  /* 0x0000001508097221 */ /* 0x040fe20000000000 */
[----:B------:R-:W1:Y:S01]  /*05d0*/  LDC.64 R4, c[0x0][0x260] ;  /* 0x00009800ff047b82 */ /* 0x000e620000000a00 */
[----:B------:R-:W-:-:S02]  /*05e0*/  FSETP.GEU.AND P1, PT, R8, -R21, PT ;  /* 0x800000150800720b */ /* 0x000fc40003f2e000 */
[----:B------:R-:W-:Y:S02]  /*05f0*/  FSEL R8, R17, RZ, P2 ;  /* 0x000000ff11087208 */ /* 0x000fe40001000000 */
[----:B------:R-:W-:Y:S01]  /*0600*/  FSEL R9, R9, RZ, P1 ;  /* 0x000000ff09097208 */ /* 0x000fe20000800000 */
[----:B------:R-:W-:Y:S01]  /*0610*/  FMUL R11, R0, R11 ;  /* 0x0000000b000b7220 */ /* 0x000fe20000400000 */
[----:B------:R-:W-:Y:S02]  /*0620*/  FSETP.GTU.AND P4, PT, R8, RZ, PT ;  /* 0x000000ff0800720b */ /* 0x000fe40003f8c000 */
[----:B------:R-:W-:Y:S01]  /*0630*/  FSETP.GTU.AND P3, PT, R9, RZ, PT ;  /* 0x000000ff0900720b */ /* 0x000fe20003f6c000 */
[----:B------:R-:W-:Y:S01]  /*0640*/  FFMA R25, R6, R26, R25 ;  /* 0x0000001a06197223 */ /* 0x000fe20000000019 */
[----:B------:R-:W-:Y:S01]  /*0650*/  IADD3 R10, P2, R15, UR6, RZ ;  /* 0x000000060f0a7c10 */ /* 0x000fe2000ff5e0ff */
[----:B------:R-:W-:Y:S01]  /*0660*/  FFMA R24, R11, R27, R24 ;  /* 0x0000001b0b187223 */ /* 0x000fe20000000018 */
[----:B------:R-:W-:-:S02]  /*0670*/  SEL R0, RZ, 0x1, P4 ;  /* 0x00000001ff007807 */ /* 0x000fc40002000000 */
[----:B------:R-:W-:Y:S01]  /*0680*/  SEL R13, RZ, 0x100, P3 ;  /* 0x00000100ff0d7807 */ /* 0x000fe20001800000 */
[----:B0-----:R-:W-:Y:S01]  /*0690*/  IMAD.WIDE R2, R7, 0x4, R2 ;  /* 0x0000000407027825 */ /* 0x001fe200078e0202 */
[----:B------:R-:W-:Y:S02]  /*06a0*/  LEA.HI.X.SX32 R11, R15, UR7, 0x1, P2 ;  /* 0x000000070f0b7c11 */ /* 0x000fe400090f0eff */
[----:B------:R-:W-:Y:S02]  /*06b0*/  IADD3 R13, R0, R13, RZ ;  /* 0x0000000d000d7210 */ /* 0x000fe40007ffe0ff */
[C---:B------:R-:W-:Y:S01]  /*06c0*/  FSETP.GEU.AND P1, PT, R24.reuse, -R19, PT ;  /* 0x800000131800720b */ /* 0x040fe20003f2e000 */
[----:B------:R-:W-:Y:S01]  /*06d0*/  FADD R19, R24, R19 ;  /* 0x0000001318137221 */ /* 0x000fe20000000000 */
[C---:B------:R-:W-:Y:S01]  /*06e0*/  FSETP.GEU.AND P2, PT, R25.reuse, -R18, PT ;  /* 0x800000121900720b */ /* 0x040fe20003f4e000 */
[----:B------:R-:W-:Y:S01]  /*06f0*/  FADD R18, R25, R18 ;  /* 0x0000001219127221 */ /* 0x000fe20000000000 */
[----:B------:R0:W-:Y:S01]  /*0700*/  @!P0 STG.E.64 desc[UR4][R2.64], R8 ;  /* 0x0000000802008986 */ /* 0x0001e2000c101b04 */
[----:B-1----:R-:W-:-:S03]  /*0710*/  IMAD.WIDE R4, R7, 0x4, R4 ;  /* 0x0000000407047825 */ /* 0x002fc600078e0204 */
[----:B------:R0:W-:Y:S01]  /*0720*/  @!P0 STG.E.U16 desc[UR4][R10.64], R13 ;  /* 0x0000000d0a008986 */ /* 0x0001e2000c101504 */
[----:B------:R-:W-:Y:S02]  /*0730*/  FSEL R19, R19, RZ, P1 ;  /* 0x000000ff13137208 */ /* 0x000fe40000800000 */
[----:B------:R-:W-:Y:S01]  /*0740*/  FSEL R18, R18, RZ, P2 ;  /* 0x000000ff12127208 */ /* 0x000fe20001000000 */
[----:B0-----:R-:W-:Y:S06]  /*0750*/  @P0 EXIT ;  /* 0x000000000000094d */ /* 0x001fec0003800000 */
[----:B------:R-:W-:Y:S01]  /*0760*/  STG.E.64 desc[UR4][R4.64], R18 ;  /* 0x0000001204007986 */ /* 0x000fe2000c101b04 */
[----:B------:R-:W-:Y:S05]  /*0770*/  EXIT ;  /* 0x000000000000794d */ /* 0x000fea0003800000 */
.L_x_0:
[----:B------:R-:W-:-:S00]  /*0780*/  BRA `(.L_x_0) ;  /* 0xfffffffc00fc7947 */ /* 0x000fc0000383ffff */
[----:B------:R-:W-:-:S00]  /*0790*/  NOP ;  /* 0x0000000000007918 */ /* 0x000fc00000000000 */
        /* <DEDUP_REMOVED lines=14> */
.L_x_1:


//--------------------- .nv.global.init           --------------------------
	.section	.nv.global.init,"aw",@progbits
.nv.global.init:
	.type		_$_str,@object
	.size		_$_str,(_$_str_$_2 - _$_str)
_$_str:
        /*0000*/ 	.byte	0x5f, 0x5f, 0x43, 0x55, 0x44, 0x41, 0x5f, 0x46, 0x54, 0x5a, 0x00
	.type		_$_str_$_2,@object
	.size		_$_str_$_2,(.L_1 - _$_str_$_2)
_$_str_$_2:
        /*000b*/ 	.byte	0x5f, 0x5f, 0x43, 0x55, 0x44, 0x41, 0x5f, 0x50, 0x52, 0x45, 0x43, 0x5f, 0x53, 0x51, 0x52, 0x54
        /*001b*/ 	.byte	0x00
.L_1:


//--------------------- .nv.constant0.triton_poi_fused__native_batch_norm_legit_no_training_add_relu_threshold_backward_19 --------------------------
	.section	.nv.constant0.triton_poi_fused__native_batch_norm_legit_no_training_add_relu_threshold_backward_19,"a",@progbits
	.sectionflags	@""
	.align	4
.nv.constant0.triton_poi_fused__native_batch_norm_legit_no_training_add_relu_threshold_backward_19:
	.zero		620
